//
// Generated by NVIDIA NVVM Compiler
//
// Compiler Build ID: CL-36424714
// Cuda compilation tools, release 13.0, V13.0.88
// Based on NVVM 20.0.0
//

.version 9.0
.target sm_100
.address_size 64

	// .globl	_Z16fir_naive_kernelPKfPfii
.const .align 4 .b8 d_taps_const[4096];
.extern .shared .align 16 .b8 s_data[];

.visible .entry _Z16fir_naive_kernelPKfPfii(
	.param .u64 .ptr .align 1 _Z16fir_naive_kernelPKfPfii_param_0,
	.param .u64 .ptr .align 1 _Z16fir_naive_kernelPKfPfii_param_1,
	.param .u32 _Z16fir_naive_kernelPKfPfii_param_2,
	.param .u32 _Z16fir_naive_kernelPKfPfii_param_3
)
{
	.reg .pred 	%p<12>;
	.reg .b32 	%r<31>;
	.reg .b32 	%f<40>;
	.reg .b64 	%rd<28>;

	ld.param.u64 	%rd8, [_Z16fir_naive_kernelPKfPfii_param_0];
	ld.param.u64 	%rd7, [_Z16fir_naive_kernelPKfPfii_param_1];
	ld.param.u32 	%r21, [_Z16fir_naive_kernelPKfPfii_param_2];
	ld.param.u32 	%r20, [_Z16fir_naive_kernelPKfPfii_param_3];
	cvta.to.global.u64 	%rd1, %rd8;
	mov.u32 	%r22, %ctaid.x;
	mov.u32 	%r23, %ntid.x;
	mov.u32 	%r24, %tid.x;
	mad.lo.s32 	%r1, %r22, %r23, %r24;
	setp.ge.s32 	%p1, %r1, %r21;
	@%p1 bra 	$L__BB0_19;
	setp.lt.s32 	%p2, %r20, 1;
	mov.f32 	%f31, 0f00000000;
	@%p2 bra 	$L__BB0_18;
	and.b32  	%r2, %r20, 3;
	setp.lt.u32 	%p3, %r20, 4;
	mov.f32 	%f31, 0f00000000;
	mov.b32 	%r28, 0;
	@%p3 bra 	$L__BB0_13;
	and.b32  	%r28, %r20, 2147483644;
	add.s32 	%r27, %r1, -3;
	mov.u64 	%rd10, d_taps_const;
	add.s64 	%rd26, %rd10, 8;
	neg.s32 	%r26, %r28;
	mov.f32 	%f31, 0f00000000;
$L__BB0_4:
	.pragma "nounroll";
	add.s32 	%r8, %r27, 2;
	add.s32 	%r9, %r27, 3;
	setp.lt.s32 	%p4, %r9, 0;
	@%p4 bra 	$L__BB0_6;
	ld.const.f32 	%f20, [%rd26+-8];
	mul.wide.u32 	%rd11, %r9, 4;
	add.s64 	%rd12, %rd1, %rd11;
	ld.global.nc.f32 	%f21, [%rd12];
	fma.rn.f32 	%f31, %f20, %f21, %f31;
$L__BB0_6:
	setp.lt.s32 	%p5, %r8, 0;
	@%p5 bra 	$L__BB0_8;
	ld.const.f32 	%f22, [%rd26+-4];
	mul.wide.u32 	%rd13, %r8, 4;
	add.s64 	%rd14, %rd1, %rd13;
	ld.global.nc.f32 	%f23, [%rd14];
	fma.rn.f32 	%f31, %f22, %f23, %f31;
$L__BB0_8:
	add.s32 	%r10, %r8, -1;
	setp.lt.s32 	%p6, %r10, 0;
	@%p6 bra 	$L__BB0_10;
	ld.const.f32 	%f24, [%rd26];
	mul.wide.u32 	%rd15, %r10, 4;
	add.s64 	%rd16, %rd1, %rd15;
	ld.global.nc.f32 	%f25, [%rd16];
	fma.rn.f32 	%f31, %f24, %f25, %f31;
$L__BB0_10:
	setp.lt.s32 	%p7, %r27, 0;
	@%p7 bra 	$L__BB0_12;
	ld.const.f32 	%f26, [%rd26+4];
	mul.wide.u32 	%rd17, %r27, 4;
	add.s64 	%rd18, %rd1, %rd17;
	ld.global.nc.f32 	%f27, [%rd18];
	fma.rn.f32 	%f31, %f26, %f27, %f31;
$L__BB0_12:
	add.s32 	%r27, %r27, -4;
	add.s32 	%r26, %r26, 4;
	add.s64 	%rd26, %rd26, 16;
	setp.ne.s32 	%p8, %r26, 0;
	@%p8 bra 	$L__BB0_4;
$L__BB0_13:
	setp.eq.s32 	%p9, %r2, 0;
	@%p9 bra 	$L__BB0_18;
	mul.wide.u32 	%rd19, %r28, 4;
	mov.u64 	%rd20, d_taps_const;
	add.s64 	%rd27, %rd20, %rd19;
	sub.s32 	%r30, %r1, %r28;
	neg.s32 	%r29, %r2;
$L__BB0_15:
	.pragma "nounroll";
	setp.lt.s32 	%p10, %r30, 0;
	@%p10 bra 	$L__BB0_17;
	ld.const.f32 	%f28, [%rd27];
	mul.wide.u32 	%rd21, %r30, 4;
	add.s64 	%rd22, %rd1, %rd21;
	ld.global.nc.f32 	%f29, [%rd22];
	fma.rn.f32 	%f31, %f28, %f29, %f31;
$L__BB0_17:
	add.s64 	%rd27, %rd27, 4;
	add.s32 	%r30, %r30, -1;
	add.s32 	%r29, %r29, 1;
	setp.ne.s32 	%p11, %r29, 0;
	@%p11 bra 	$L__BB0_15;
$L__BB0_18:
	cvta.to.global.u64 	%rd23, %rd7;
	mul.wide.s32 	%rd24, %r1, 4;
	add.s64 	%rd25, %rd23, %rd24;
	st.global.f32 	[%rd25], %f31;
$L__BB0_19:
	ret;

}
	// .globl	_Z16fir_tiled_kernelILi256EEvPKfPfii
.visible .entry _Z16fir_tiled_kernelILi256EEvPKfPfii(
	.param .u64 .ptr .align 1 _Z16fir_tiled_kernelILi256EEvPKfPfii_param_0,
	.param .u64 .ptr .align 1 _Z16fir_tiled_kernelILi256EEvPKfPfii_param_1,
	.param .u32 _Z16fir_tiled_kernelILi256EEvPKfPfii_param_2,
	.param .u32 _Z16fir_tiled_kernelILi256EEvPKfPfii_param_3
)
{
	.reg .pred 	%p<27>;
	.reg .b32 	%r<90>;
	.reg .b32 	%f<62>;
	.reg .b64 	%rd<28>;

	ld.param.u64 	%rd8, [_Z16fir_tiled_kernelILi256EEvPKfPfii_param_0];
	ld.param.u64 	%rd7, [_Z16fir_tiled_kernelILi256EEvPKfPfii_param_1];
	ld.param.u32 	%r50, [_Z16fir_tiled_kernelILi256EEvPKfPfii_param_2];
	ld.param.u32 	%r51, [_Z16fir_tiled_kernelILi256EEvPKfPfii_param_3];
	cvta.to.global.u64 	%rd1, %rd8;
	mov.u32 	%r52, %ctaid.x;
	shl.b32 	%r1, %r52, 8;
	mov.u32 	%r2, %tid.x;
	add.s32 	%r3, %r1, %r2;
	add.s32 	%r4, %r51, 255;
	setp.ge.s32 	%p1, %r2, %r4;
	@%p1 bra 	$L__BB1_18;
	sub.s32 	%r53, %r51, %r2;
	add.s32 	%r5, %r53, 254;
	and.b32  	%r54, %r5, 768;
	setp.eq.s32 	%p2, %r54, 768;
	mov.u32 	%r81, %r2;
	@%p2 bra 	$L__BB1_7;
	add.s32 	%r80, %r2, 1;
	shl.b32 	%r55, %r2, 2;
	mov.u32 	%r56, s_data;
	add.s32 	%r79, %r56, %r55;
	sub.s32 	%r78, %r3, %r51;
	shr.u32 	%r57, %r5, 8;
	add.s32 	%r58, %r57, 1;
	and.b32  	%r59, %r58, 3;
	neg.s32 	%r77, %r59;
$L__BB1_3:
	.pragma "nounroll";
	add.s32 	%r14, %r78, 1;
	setp.lt.s32 	%p3, %r14, 0;
	setp.ge.s32 	%p4, %r14, %r50;
	mov.f32 	%f52, 0f00000000;
	or.pred  	%p5, %p3, %p4;
	@%p5 bra 	$L__BB1_5;
	mul.wide.u32 	%rd9, %r14, 4;
	add.s64 	%rd10, %rd1, %rd9;
	ld.global.nc.f32 	%f52, [%rd10];
$L__BB1_5:
	st.shared.f32 	[%r79], %f52;
	add.s32 	%r80, %r80, 256;
	add.s32 	%r79, %r79, 1024;
	add.s32 	%r78, %r78, 256;
	add.s32 	%r77, %r77, 1;
	setp.ne.s32 	%p6, %r77, 0;
	@%p6 bra 	$L__BB1_3;
	add.s32 	%r81, %r80, -1;
$L__BB1_7:
	setp.lt.u32 	%p7, %r5, 768;
	@%p7 bra 	$L__BB1_18;
	add.s32 	%r84, %r81, 513;
	shl.b32 	%r60, %r81, 2;
	mov.u32 	%r61, s_data;
	add.s32 	%r62, %r60, %r61;
	add.s32 	%r83, %r62, 2048;
	add.s32 	%r63, %r81, %r1;
	sub.s32 	%r82, %r63, %r51;
$L__BB1_9:
	add.s32 	%r27, %r82, 1;
	setp.lt.s32 	%p8, %r27, 0;
	setp.ge.s32 	%p9, %r27, %r50;
	mov.f32 	%f53, 0f00000000;
	or.pred  	%p10, %p8, %p9;
	@%p10 bra 	$L__BB1_11;
	mul.wide.u32 	%rd11, %r27, 4;
	add.s64 	%rd12, %rd1, %rd11;
	ld.global.nc.f32 	%f53, [%rd12];
$L__BB1_11:
	st.shared.f32 	[%r83+-2048], %f53;
	add.s32 	%r28, %r82, 257;
	setp.lt.s32 	%p11, %r28, 0;
	setp.ge.s32 	%p12, %r28, %r50;
	mov.f32 	%f54, 0f00000000;
	or.pred  	%p13, %p11, %p12;
	@%p13 bra 	$L__BB1_13;
	mul.wide.u32 	%rd13, %r28, 4;
	add.s64 	%rd14, %rd1, %rd13;
	ld.global.nc.f32 	%f54, [%rd14];
$L__BB1_13:
	st.shared.f32 	[%r83+-1024], %f54;
	add.s32 	%r29, %r82, 513;
	setp.lt.s32 	%p14, %r29, 0;
	setp.ge.s32 	%p15, %r29, %r50;
	mov.f32 	%f55, 0f00000000;
	or.pred  	%p16, %p14, %p15;
	@%p16 bra 	$L__BB1_15;
	mul.wide.u32 	%rd15, %r29, 4;
	add.s64 	%rd16, %rd1, %rd15;
	ld.global.nc.f32 	%f55, [%rd16];
$L__BB1_15:
	st.shared.f32 	[%r83], %f55;
	add.s32 	%r30, %r82, 769;
	setp.lt.s32 	%p17, %r30, 0;
	setp.ge.s32 	%p18, %r30, %r50;
	mov.f32 	%f56, 0f00000000;
	or.pred  	%p19, %p17, %p18;
	@%p19 bra 	$L__BB1_17;
	mul.wide.u32 	%rd17, %r30, 4;
	add.s64 	%rd18, %rd1, %rd17;
	ld.global.nc.f32 	%f56, [%rd18];
$L__BB1_17:
	st.shared.f32 	[%r83+1024], %f56;
	add.s32 	%r31, %r84, 1024;
	add.s32 	%r64, %r84, 511;
	add.s32 	%r83, %r83, 4096;
	add.s32 	%r82, %r82, 1024;
	setp.lt.s32 	%p20, %r64, %r4;
	mov.u32 	%r84, %r31;
	@%p20 bra 	$L__BB1_9;
$L__BB1_18:
	bar.sync 	0;
	setp.ge.s32 	%p21, %r3, %r50;
	@%p21 bra 	$L__BB1_27;
	setp.lt.s32 	%p22, %r51, 1;
	mov.f32 	%f61, 0f00000000;
	@%p22 bra 	$L__BB1_26;
	add.s32 	%r66, %r51, -1;
	min.u32 	%r67, %r66, 1023;
	add.s32 	%r34, %r67, 1;
	and.b32  	%r35, %r34, 7;
	setp.lt.u32 	%p23, %r51, 8;
	mov.f32 	%f61, 0f00000000;
	mov.b32 	%r87, 0;
	@%p23 bra 	$L__BB1_23;
	and.b32  	%r87, %r34, 2040;
	neg.s32 	%r86, %r87;
	add.s32 	%r68, %r2, %r51;
	shl.b32 	%r69, %r68, 2;
	mov.u32 	%r70, s_data;
	add.s32 	%r71, %r69, %r70;
	add.s32 	%r85, %r71, -16;
	mov.u64 	%rd20, d_taps_const;
	add.s64 	%rd26, %rd20, 16;
	mov.f32 	%f61, 0f00000000;
$L__BB1_22:
	.pragma "nounroll";
	ld.const.f32 	%f27, [%rd26+-16];
	ld.shared.f32 	%f28, [%r85+12];
	fma.rn.f32 	%f29, %f27, %f28, %f61;
	ld.const.f32 	%f30, [%rd26+-12];
	ld.shared.f32 	%f31, [%r85+8];
	fma.rn.f32 	%f32, %f30, %f31, %f29;
	ld.const.f32 	%f33, [%rd26+-8];
	ld.shared.f32 	%f34, [%r85+4];
	fma.rn.f32 	%f35, %f33, %f34, %f32;
	ld.const.f32 	%f36, [%rd26+-4];
	ld.shared.f32 	%f37, [%r85];
	fma.rn.f32 	%f38, %f36, %f37, %f35;
	ld.const.f32 	%f39, [%rd26];
	ld.shared.f32 	%f40, [%r85+-4];
	fma.rn.f32 	%f41, %f39, %f40, %f38;
	ld.const.f32 	%f42, [%rd26+4];
	ld.shared.f32 	%f43, [%r85+-8];
	fma.rn.f32 	%f44, %f42, %f43, %f41;
	ld.const.f32 	%f45, [%rd26+8];
	ld.shared.f32 	%f46, [%r85+-12];
	fma.rn.f32 	%f47, %f45, %f46, %f44;
	ld.const.f32 	%f48, [%rd26+12];
	ld.shared.f32 	%f49, [%r85+-16];
	fma.rn.f32 	%f61, %f48, %f49, %f47;
	add.s32 	%r86, %r86, 8;
	add.s64 	%rd26, %rd26, 32;
	add.s32 	%r85, %r85, -32;
	setp.ne.s32 	%p24, %r86, 0;
	@%p24 bra 	$L__BB1_22;
$L__BB1_23:
	setp.eq.s32 	%p25, %r35, 0;
	@%p25 bra 	$L__BB1_26;
	add.s32 	%r72, %r2, %r51;
	sub.s32 	%r73, %r72, %r87;
	shl.b32 	%r74, %r73, 2;
	mov.u32 	%r75, s_data;
	add.s32 	%r76, %r74, %r75;
	add.s32 	%r89, %r76, -4;
	mul.wide.u32 	%rd21, %r87, 4;
	mov.u64 	%rd22, d_taps_const;
	add.s64 	%rd27, %rd22, %rd21;
	neg.s32 	%r88, %r35;
$L__BB1_25:
	.pragma "nounroll";
	ld.const.f32 	%f50, [%rd27];
	ld.shared.f32 	%f51, [%r89];
	fma.rn.f32 	%f61, %f50, %f51, %f61;
	add.s32 	%r89, %r89, -4;
	add.s64 	%rd27, %rd27, 4;
	add.s32 	%r88, %r88, 1;
	setp.ne.s32 	%p26, %r88, 0;
	@%p26 bra 	$L__BB1_25;
$L__BB1_26:
	cvta.to.global.u64 	%rd23, %rd7;
	mul.wide.s32 	%rd24, %r3, 4;
	add.s64 	%rd25, %rd23, %rd24;
	st.global.f32 	[%rd25], %f61;
$L__BB1_27:
	ret;

}


// ===== COMPILED SASS (sm_100) =====

	.target	sm_100

	.elftype	@"ET_EXEC"


//--------------------- .note.nv.tkinfo           --------------------------
	.section	.note.nv.tkinfo,"",@"SHT_NOTE"
	.sectionflags	@"SHF_NOTE_NV_TKINFO"
	.tkinfo
        /*0018*/ 	.word	0x00000002
        /*0030*/ 	.string	""
        /*0030*/ 	.string	"ptxas"
        /*0030*/ 	.string	"Cuda compilation tools, release 13.0, V13.0.88"
        /*0030*/ 	.string	"Build cuda_13.0.r13.0/compiler.36424714_0"
        /*0030*/ 	.string	"-arch sm_100 -m 64 "



//--------------------- .note.nv.cuinfo           --------------------------
	.section	.note.nv.cuinfo,"",@"SHT_NOTE"
	.sectionflags	@"SHF_NOTE_NV_CUINFO"
        /*0018*/ 	.short	0x0002
        /*001a*/ 	.short	0x0064
        /*001c*/ 	.short	0x0082
	.zero		2


//--------------------- .nv.info                  --------------------------
	.section	.nv.info,"",@"SHT_CUDA_INFO"
	.align	4


	//----- nvinfo : EIATTR_REGCOUNT
	.align		4
        /*0000*/ 	.byte	0x04, 0x2f
        /*0002*/ 	.short	(.L_2 - .L_1)
	.align		4
.L_1:
        /*0004*/ 	.word	index@(_Z16fir_naive_kernelPKfPfii)
        /*0008*/ 	.word	0x00000016


	//----- nvinfo : EIATTR_FRAME_SIZE
	.align		4
.L_2:
        /*000c*/ 	.byte	0x04, 0x11
        /*000e*/ 	.short	(.L_4 - .L_3)
	.align		4
.L_3:
        /*0010*/ 	.word	index@(_Z16fir_naive_kernelPKfPfii)
        /*0014*/ 	.word	0x00000000


	//----- nvinfo : EIATTR_REGCOUNT
	.align		4
.L_4:
        /*0018*/ 	.byte	0x04, 0x2f
        /*001a*/ 	.short	(.L_6 - .L_5)
	.align		4
.L_5:
        /*001c*/ 	.word	index@(_Z16fir_tiled_kernelILi256EEvPKfPfii)
        /*0020*/ 	.word	0x0000001a


	//----- nvinfo : EIATTR_FRAME_SIZE
	.align		4
.L_6:
        /*0024*/ 	.byte	0x04, 0x11
        /*0026*/ 	.short	(.L_8 - .L_7)
	.align		4
.L_7:
        /*0028*/ 	.word	index@(_Z16fir_tiled_kernelILi256EEvPKfPfii)
        /*002c*/ 	.word	0x00000000


	//----- nvinfo : EIATTR_MIN_STACK_SIZE
	.align		4
.L_8:
        /*0030*/ 	.byte	0x04, 0x12
        /*0032*/ 	.short	(.L_10 - .L_9)
	.align		4
.L_9:
        /*0034*/ 	.word	index@(_Z16fir_tiled_kernelILi256EEvPKfPfii)
        /*0038*/ 	.word	0x00000000


	//----- nvinfo : EIATTR_MIN_STACK_SIZE
	.align		4
.L_10:
        /*003c*/ 	.byte	0x04, 0x12
        /*003e*/ 	.short	(.L_12 - .L_11)
	.align		4
.L_11:
        /*0040*/ 	.word	index@(_Z16fir_naive_kernelPKfPfii)
        /*0044*/ 	.word	0x00000000
.L_12:


//--------------------- .nv.compat                --------------------------
	.section	.nv.compat,"",@"SHT_CUDA_COMPAT_INFO"
	.align	4
        /*0000*/ 	.byte	0x02, 0x09, 0x00, 0x00, 0x02, 0x02, 0x01, 0x00, 0x02, 0x05, 0x05, 0x00, 0x03, 0x07, 0x01, 0x01
        /*0010*/ 	.byte	0x02, 0x03, 0x00, 0x00, 0x02, 0x06, 0x01, 0x00, 0x04, 0x0b, 0x08, 0x00, 0x09, 0x00, 0x00, 0x00
        /*0020*/ 	.byte	0x00, 0x00, 0x00, 0x00


//--------------------- .nv.info._Z16fir_tiled_kernelILi256EEvPKfPfii --------------------------
	.section	.nv.info._Z16fir_tiled_kernelILi256EEvPKfPfii,"",@"SHT_CUDA_INFO"
	.sectionflags	@""
	.align	4


	//----- nvinfo : EIATTR_CUDA_API_VERSION
	.align		4
        /*0000*/ 	.byte	0x04, 0x37
        /*0002*/ 	.short	(.L_14 - .L_13)
.L_13:
        /*0004*/ 	.word	0x00000082


	//----- nvinfo : EIATTR_KPARAM_INFO
	.align		4
.L_14:
        /*0008*/ 	.byte	0x04, 0x17
        /*000a*/ 	.short	(.L_16 - .L_15)
.L_15:
        /*000c*/ 	.word	0x00000000
        /*0010*/ 	.short	0x0003
        /*0012*/ 	.short	0x0014
        /*0014*/ 	.byte	0x00, 0xf0, 0x11, 0x00


	//----- nvinfo : EIATTR_KPARAM_INFO
	.align		4
.L_16:
        /*0018*/ 	.byte	0x04, 0x17
        /*001a*/ 	.short	(.L_18 - .L_17)
.L_17:
        /*001c*/ 	.word	0x00000000
        /*0020*/ 	.short	0x0002
        /*0022*/ 	.short	0x0010
        /*0024*/ 	.byte	0x00, 0xf0, 0x11, 0x00


	//----- nvinfo : EIATTR_KPARAM_INFO
	.align		4
.L_18:
        /*0028*/ 	.byte	0x04, 0x17
        /*002a*/ 	.short	(.L_20 - .L_19)
.L_19:
        /*002c*/ 	.word	0x00000000
        /*0030*/ 	.short	0x0001
        /*0032*/ 	.short	0x0008
        /*0034*/ 	.byte	0x00, 0xf5, 0x21, 0x00


	//----- nvinfo : EIATTR_KPARAM_INFO
	.align		4
.L_20:
        /*0038*/ 	.byte	0x04, 0x17
        /*003a*/ 	.short	(.L_22 - .L_21)
.L_21:
        /*003c*/ 	.word	0x00000000
        /*0040*/ 	.short	0x0000
        /*0042*/ 	.short	0x0000
        /*0044*/ 	.byte	0x00, 0xf5, 0x21, 0x00


	//----- nvinfo : EIATTR_SPARSE_MMA_MASK
	.align		4
.L_22:
        /*0048*/ 	.byte	0x03, 0x50
        /*004a*/ 	.short	0x0000


	//----- nvinfo : EIATTR_MAXREG_COUNT
	.align		4
        /*004c*/ 	.byte	0x03, 0x1b
        /*004e*/ 	.short	0x00ff


	//----- nvinfo : EIATTR_NUM_BARRIERS
	.align		4
        /*0050*/ 	.byte	0x02, 0x4c
        /*0052*/ 	.byte	0x01
	.zero		1


	//----- nvinfo : EIATTR_MERCURY_ISA_VERSION
	.align		4
        /*0054*/ 	.byte	0x03, 0x5f
        /*0056*/ 	.short	0x0101


	//----- nvinfo : EIATTR_VRC_CTA_INIT_COUNT
	.align		4
        /*0058*/ 	.byte	0x02, 0x4a
	.zero		1
	.zero		1


	//----- nvinfo : EIATTR_EXIT_INSTR_OFFSETS
	.align		4
        /*005c*/ 	.byte	0x04, 0x1c
        /*005e*/ 	.short	(.L_24 - .L_23)


	//   ....[0]....
.L_23:
        /*0060*/ 	.word	0x00000620


	//   ....[1]....
        /*0064*/ 	.word	0x00000a70


	//----- nvinfo : EIATTR_CRS_STACK_SIZE
	.align		4
.L_24:
        /*0068*/ 	.byte	0x04, 0x1e
        /*006a*/ 	.short	(.L_26 - .L_25)
.L_25:
        /*006c*/ 	.word	0x00000000


	//----- nvinfo : EIATTR_CBANK_PARAM_SIZE
	.align		4
.L_26:
        /*0070*/ 	.byte	0x03, 0x19
        /*0072*/ 	.short	0x0018


	//----- nvinfo : EIATTR_PARAM_CBANK
	.align		4
        /*0074*/ 	.byte	0x04, 0x0a
        /*0076*/ 	.short	(.L_28 - .L_27)
	.align		4
.L_27:
        /*0078*/ 	.word	index@(.nv.constant0._Z16fir_tiled_kernelILi256EEvPKfPfii)
        /*007c*/ 	.short	0x0380
        /*007e*/ 	.short	0x0018


	//----- nvinfo : EIATTR_SW_WAR
	.align		4
.L_28:
        /*0080*/ 	.byte	0x04, 0x36
        /*0082*/ 	.short	(.L_30 - .L_29)
.L_29:
        /*0084*/ 	.word	0x00000008
.L_30:


//--------------------- .nv.info._Z16fir_naive_kernelPKfPfii --------------------------
	.section	.nv.info._Z16fir_naive_kernelPKfPfii,"",@"SHT_CUDA_INFO"
	.sectionflags	@""
	.align	4


	//----- nvinfo : EIATTR_CUDA_API_VERSION
	.align		4
        /*0000*/ 	.byte	0x04, 0x37
        /*0002*/ 	.short	(.L_32 - .L_31)
.L_31:
        /*0004*/ 	.word	0x00000082


	//----- nvinfo : EIATTR_KPARAM_INFO
	.align		4
.L_32:
        /*0008*/ 	.byte	0x04, 0x17
        /*000a*/ 	.short	(.L_34 - .L_33)
.L_33:
        /*000c*/ 	.word	0x00000000
        /*0010*/ 	.short	0x0003
        /*0012*/ 	.short	0x0014
        /*0014*/ 	.byte	0x00, 0xf0, 0x11, 0x00


	//----- nvinfo : EIATTR_KPARAM_INFO
	.align		4
.L_34:
        /*0018*/ 	.byte	0x04, 0x17
        /*001a*/ 	.short	(.L_36 - .L_35)
.L_35:
        /*001c*/ 	.word	0x00000000
        /*0020*/ 	.short	0x0002
        /*0022*/ 	.short	0x0010
        /*0024*/ 	.byte	0x00, 0xf0, 0x11, 0x00


	//----- nvinfo : EIATTR_KPARAM_INFO
	.align		4
.L_36:
        /*0028*/ 	.byte	0x04, 0x17
        /*002a*/ 	.short	(.L_38 - .L_37)
.L_37:
        /*002c*/ 	.word	0x00000000
        /*0030*/ 	.short	0x0001
        /*0032*/ 	.short	0x0008
        /*0034*/ 	.byte	0x00, 0xf5, 0x21, 0x00


	//----- nvinfo : EIATTR_KPARAM_INFO
	.align		4
.L_38:
        /*0038*/ 	.byte	0x04, 0x17
        /*003a*/ 	.short	(.L_40 - .L_39)
.L_39:
        /*003c*/ 	.word	0x00000000
        /*0040*/ 	.short	0x0000
        /*0042*/ 	.short	0x0000
        /*0044*/ 	.byte	0x00, 0xf5, 0x21, 0x00


	//----- nvinfo : EIATTR_SPARSE_MMA_MASK
	.align		4
.L_40:
        /*0048*/ 	.byte	0x03, 0x50
        /*004a*/ 	.short	0x0000


	//----- nvinfo : EIATTR_MAXREG_COUNT
	.align		4
        /*004c*/ 	.byte	0x03, 0x1b
        /*004e*/ 	.short	0x00ff


	//----- nvinfo : EIATTR_MERCURY_ISA_VERSION
	.align		4
        /*0050*/ 	.byte	0x03, 0x5f
        /*0052*/ 	.short	0x0101


	//----- nvinfo : EIATTR_VRC_CTA_INIT_COUNT
	.align		4
        /*0054*/ 	.byte	0x02, 0x4a
	.zero		1
	.zero		1


	//----- nvinfo : EIATTR_EXIT_INSTR_OFFSETS
	.align		4
        /*0058*/ 	.byte	0x04, 0x1c
        /*005a*/ 	.short	(.L_42 - .L_41)


	//   ....[0]....
.L_41:
        /*005c*/ 	.word	0x00000070


	//   ....[1]....
        /*0060*/ 	.word	0x000004b0


	//----- nvinfo : EIATTR_CBANK_PARAM_SIZE
	.align		4
.L_42:
        /*0064*/ 	.byte	0x03, 0x19
        /*0066*/ 	.short	0x0018


	//----- nvinfo : EIATTR_PARAM_CBANK
	.align		4
        /*0068*/ 	.byte	0x04, 0x0a
        /*006a*/ 	.short	(.L_44 - .L_43)
	.align		4
.L_43:
        /*006c*/ 	.word	index@(.nv.constant0._Z16fir_naive_kernelPKfPfii)
        /*0070*/ 	.short	0x0380
        /*0072*/ 	.short	0x0018


	//----- nvinfo : EIATTR_SW_WAR
	.align		4
.L_44:
        /*0074*/ 	.byte	0x04, 0x36
        /*0076*/ 	.short	(.L_46 - .L_45)
.L_45:
        /*0078*/ 	.word	0x00000008
.L_46:


//--------------------- .nv.callgraph             --------------------------
	.section	.nv.callgraph,"",@"SHT_CUDA_CALLGRAPH"
	.align	4
	.sectionentsize	8
	.align		4
        /*0000*/ 	.word	0x00000000
	.align		4
        /*0004*/ 	.word	0xffffffff
	.align		4
        /*0008*/ 	.word	0x00000000
	.align		4
        /*000c*/ 	.word	0xfffffffe
	.align		4
        /*0010*/ 	.word	0x00000000
	.align		4
        /*0014*/ 	.word	0xfffffffd
	.align		4
        /*0018*/ 	.word	0x00000000
	.align		4
        /*001c*/ 	.word	0xfffffffc


//--------------------- .nv.constant3             --------------------------
	.section	.nv.constant3,"a",@progbits
	.align	4
.nv.constant3:
	.type		d_taps_const,@object
	.size		d_taps_const,(.L_0 - d_taps_const)
d_taps_const:
	.zero		4096
.L_0:


//--------------------- .text._Z16fir_tiled_kernelILi256EEvPKfPfii --------------------------
	.section	.text._Z16fir_tiled_kernelILi256EEvPKfPfii,"ax",@progbits
	.align	128
        .global         _Z16fir_tiled_kernelILi256EEvPKfPfii
        .type           _Z16fir_tiled_kernelILi256EEvPKfPfii,@function
        .size           _Z16fir_tiled_kernelILi256EEvPKfPfii,(.L_x_17 - _Z16fir_tiled_kernelILi256EEvPKfPfii)
        .other          _Z16fir_tiled_kernelILi256EEvPKfPfii,@"STO_CUDA_ENTRY STV_DEFAULT"
_Z16fir_tiled_kernelILi256EEvPKfPfii:
.text._Z16fir_tiled_kernelILi256EEvPKfPfii:
[----:B------:R-:W-:Y:S01]  /*0000*/  LDC R1, c[0x0][0x37c] ;  /* 0x0000df00ff017b82 */ /* 0x000fe20000000800 */
[----:B------:R-:W0:Y:S07]  /*0010*/  S2R R3, SR_TID.X ;  /* 0x0000000000037919 */ /* 0x000e2e0000002100 */
[----:B------:R-:W1:Y:S01]  /*0020*/  LDC R8, c[0x0][0x394] ;  /* 0x0000e500ff087b82 */ /* 0x000e620000000800 */
[----:B------:R-:W2:Y:S01]  /*0030*/  LDCU.64 UR10, c[0x0][0x358] ;  /* 0x00006b00ff0a77ac */ /* 0x000ea20008000a00 */
[----:B------:R-:W-:Y:S01]  /*0040*/  BSSY.RECONVERGENT B0, `(.L_x_0) ;  /* 0x000005a000007945 */ /* 0x000fe20003800200 */
[----:B------:R-:W3:Y:S01]  /*0050*/  S2R R11, SR_CTAID.X ;  /* 0x00000000000b7919 */ /* 0x000ee20000002500 */
[----:B------:R-:W4:Y:S01]  /*0060*/  LDCU UR6, c[0x0][0x390] ;  /* 0x00007200ff0677ac */ /* 0x000f220008000800 */
[----:B------:R-:W0:Y:S01]  /*0070*/  LDCU UR8, c[0x0][0x390] ;  /* 0x00007200ff0877ac */ /* 0x000e220008000800 */
[----:B-1----:R-:W-:-:S05]  /*0080*/  VIADD R2, R8, 0xff ;  /* 0x000000ff08027836 */ /* 0x002fca0000000000 */
[----:B0-----:R-:W-:Y:S01]  /*0090*/  ISETP.GE.AND P0, PT, R3, R2, PT ;  /* 0x000000020300720c */ /* 0x001fe20003f06270 */
[----:B---3--:R-:W-:-:S12]  /*00a0*/  IMAD R0, R11, 0x100, R3 ;  /* 0x000001000b007824 */ /* 0x008fd800078e0203 */
[----:B--2-4-:R-:W-:Y:S05]  /*00b0*/  @P0 BRA `(.L_x_1) ;  /* 0x0000000400480947 */ /* 0x014fea0003800000 */
[----:B------:R-:W-:Y:S01]  /*00c0*/  IADD3 R12, PT, PT, -R3, 0xfe, R8 ;  /* 0x000000fe030c7810 */ /* 0x000fe20007ffe108 */
[----:B------:R-:W-:Y:S03]  /*00d0*/  BSSY.RECONVERGENT B1, `(.L_x_2) ;  /* 0x000001f000017945 */ /* 0x000fe60003800200 */
[----:B------:R-:W-:-:S04]  /*00e0*/  LOP3.LUT R4, R12, 0x300, RZ, 0xc0, !PT ;  /* 0x000003000c047812 */ /* 0x000fc800078ec0ff */
[----:B------:R-:W-:Y:S01]  /*00f0*/  ISETP.NE.AND P0, PT, R4, 0x300, PT ;  /* 0x000003000400780c */ /* 0x000fe20003f05270 */
[----:B------:R-:W-:-:S12]  /*0100*/  IMAD.MOV.U32 R4, RZ, RZ, R3 ;  /* 0x000000ffff047224 */ /* 0x000fd800078e0003 */
[----:B------:R-:W-:Y:S05]  /*0110*/  @!P0 BRA `(.L_x_3) ;  /* 0x0000000000688947 */ /* 0x000fea0003800000 */
[----:B------:R-:W0:Y:S01]  /*0120*/  S2UR UR5, SR_CgaCtaId ;  /* 0x00000000000579c3 */ /* 0x000e220000008800 */
[----:B------:R-:W-:Y:S01]  /*0130*/  LEA.HI R4, R12, 0x1, RZ, 0x18 ;  /* 0x000000010c047811 */ /* 0x000fe200078fc0ff */
[----:B------:R-:W-:Y:S01]  /*0140*/  UMOV UR4, 0x400 ;  /* 0x0000040000047882 */ /* 0x000fe20000000000 */
[----:B------:R-:W-:Y:S01]  /*0150*/  BSSY.RECONVERGENT B2, `(.L_x_4) ;  /* 0x0000015000027945 */ /* 0x000fe20003800200 */
[----:B------:R-:W-:Y:S01]  /*0160*/  IADD3 R8, PT, PT, R0, -R8, RZ ;  /* 0x8000000800087210 */ /* 0x000fe20007ffe0ff */
[----:B------:R-:W-:Y:S01]  /*0170*/  VIADD R6, R3, 0x1 ;  /* 0x0000000103067836 */ /* 0x000fe20000000000 */
[----:B------:R-:W-:-:S05]  /*0180*/  LOP3.LUT R4, R4, 0x3, RZ, 0xc0, !PT ;  /* 0x0000000304047812 */ /* 0x000fca00078ec0ff */
[----:B------:R-:W-:Y:S01]  /*0190*/  IMAD.MOV R9, RZ, RZ, -R4 ;  /* 0x000000ffff097224 */ /* 0x000fe200078e0a04 */
[----:B0-----:R-:W-:-:S06]  /*01a0*/  ULEA UR4, UR5, UR4, 0x18 ;  /* 0x0000000405047291 */ /* 0x001fcc000f8ec0ff */
[----:B------:R-:W-:-:S07]  /*01b0*/  LEA R7, R3, UR4, 0x2 ;  /* 0x0000000403077c11 */ /* 0x000fce000f8e10ff */
.L_x_5:
[----:B------:R-:W-:Y:S01]  /*01c0*/  IADD3 R13, PT, PT, R8, 0x1, RZ ;  /* 0x00000001080d7810 */ /* 0x000fe20007ffe0ff */
[----:B------:R-:W-:-:S03]  /*01d0*/  IMAD.MOV.U32 R10, RZ, RZ, RZ ;  /* 0x000000ffff0a7224 */ /* 0x000fc600078e00ff */
[----:B------:R-:W-:-:S04]  /*01e0*/  ISETP.GE.AND P0, PT, R13, UR6, PT ;  /* 0x000000060d007c0c */ /* 0x000fc8000bf06270 */
[----:B------:R-:W-:-:S13]  /*01f0*/  ISETP.LT.OR P0, PT, R13, RZ, P0 ;  /* 0x000000ff0d00720c */ /* 0x000fda0000701670 */
[----:B------:R-:W0:Y:S02]  /*0200*/  @!P0 LDC.64 R4, c[0x0][0x380] ;  /* 0x0000e000ff048b82 */ /* 0x000e240000000a00 */
[----:B0-----:R-:W-:-:S05]  /*0210*/  @!P0 IMAD.WIDE.U32 R4, R13, 0x4, R4 ;  /* 0x000000040d048825 */ /* 0x001fca00078e0004 */
[----:B------:R-:W2:Y:S01]  /*0220*/  @!P0 LDG.E.CONSTANT R10, desc[UR10][R4.64] ;  /* 0x0000000a040a8981 */ /* 0x000ea2000c1e9900 */
[----:B------:R-:W-:Y:S01]  /*0230*/  VIADD R9, R9, 0x1 ;  /* 0x0000000109097836 */ /* 0x000fe20000000000 */
[----:B------:R-:W-:Y:S01]  /*0240*/  IADD3 R6, PT, PT, R6, 0x100, RZ ;  /* 0x0000010006067810 */ /* 0x000fe20007ffe0ff */
[----:B------:R-:W-:-:S03]  /*0250*/  VIADD R8, R8, 0x100 ;  /* 0x0000010008087836 */ /* 0x000fc60000000000 */
[----:B------:R-:W-:Y:S01]  /*0260*/  ISETP.NE.AND P0, PT, R9, RZ, PT ;  /* 0x000000ff0900720c */ /* 0x000fe20003f05270 */
[----:B--2---:R0:W-:Y:S02]  /*0270*/  STS [R7], R10 ;  /* 0x0000000a07007388 */ /* 0x0041e40000000800 */
[----:B0-----:R-:W-:-:S10]  /*0280*/  VIADD R7, R7, 0x400 ;  /* 0x0000040007077836 */ /* 0x001fd40000000000 */
[----:B------:R-:W-:Y:S05]  /*0290*/  @P0 BRA `(.L_x_5) ;  /* 0xfffffffc00c80947 */ /* 0x000fea000383ffff */
[----:B------:R-:W-:Y:S05]  /*02a0*/  BSYNC.RECONVERGENT B2 ;  /* 0x0000000000027941 */ /* 0x000fea0003800200 */
.L_x_4:
[----:B------:R-:W-:-:S07]  /*02b0*/  IADD3 R4, PT, PT, R6, -0x1, RZ ;  /* 0xffffffff06047810 */ /* 0x000fce0007ffe0ff */
.L_x_3:
[----:B------:R-:W-:Y:S05]  /*02c0*/  BSYNC.RECONVERGENT B1 ;  /* 0x0000000000017941 */ /* 0x000fea0003800200 */
.L_x_2:
[----:B------:R-:W-:-:S13]  /*02d0*/  ISETP.GE.U32.AND P0, PT, R12, 0x300, PT ;  /* 0x000003000c00780c */ /* 0x000fda0003f06070 */
[----:B------:R-:W-:Y:S05]  /*02e0*/  @!P0 BRA `(.L_x_1) ;  /* 0x0000000000bc8947 */ /* 0x000fea0003800000 */
[----:B------:R-:W0:Y:S01]  /*02f0*/  S2UR UR5, SR_CgaCtaId ;  /* 0x00000000000579c3 */ /* 0x000e220000008800 */
[----:B------:R-:W1:Y:S01]  /*0300*/  LDCU UR7, c[0x0][0x394] ;  /* 0x00007280ff0777ac */ /* 0x000e620008000800 */
[----:B------:R-:W-:Y:S02]  /*0310*/  IMAD R10, R11, 0x100, R4 ;  /* 0x000001000b0a7824 */ /* 0x000fe400078e0204 */
[----:B------:R-:W-:Y:S01]  /*0320*/  VIADD R11, R4, 0x201 ;  /* 0x00000201040b7836 */ /* 0x000fe20000000000 */
[----:B------:R-:W-:Y:S02]  /*0330*/  UMOV UR4, 0x400 ;  /* 0x0000040000047882 */ /* 0x000fe40000000000 */
[----:B-1----:R-:W-:Y:S01]  /*0340*/  IADD3 R10, PT, PT, R10, -UR7, RZ ;  /* 0x800000070a0a7c10 */ /* 0x002fe2000fffe0ff */
[----:B0-----:R-:W-:-:S06]  /*0350*/  ULEA UR4, UR5, UR4, 0x18 ;  /* 0x0000000405047291 */ /* 0x001fcc000f8ec0ff */
[----:B------:R-:W-:-:S05]  /*0360*/  LEA R12, R4, UR4, 0x2 ;  /* 0x00000004040c7c11 */ /* 0x000fca000f8e10ff */
[----:B------:R-:W-:-:S07]  /*0370*/  VIADD R12, R12, 0x800 ;  /* 0x000008000c0c7836 */ /* 0x000fce0000000000 */
.L_x_6:
[C---:B------:R-:W-:Y:S01]  /*0380*/  VIADD R13, R10.reuse, 0x1 ;  /* 0x000000010a0d7836 */ /* 0x040fe20000000000 */
[C---:B------:R-:W-:Y:S01]  /*0390*/  IADD3 R17, PT, PT, R10.reuse, 0x101, RZ ;  /* 0x000001010a117810 */ /* 0x040fe20007ffe0ff */
[C---:B------:R-:W-:Y:S02]  /*03a0*/  VIADD R19, R10.reuse, 0x201 ;  /* 0x000002010a137836 */ /* 0x040fe40000000000 */
[----:B------:R-:W-:Y:S01]  /*03b0*/  VIADD R21, R10, 0x301 ;  /* 0x000003010a157836 */ /* 0x000fe20000000000 */
[----:B------:R-:W-:Y:S02]  /*03c0*/  ISETP.GE.AND P2, PT, R13, UR8, PT ;  /* 0x000000080d007c0c */ /* 0x000fe4000bf46270 */
[----:B------:R-:W-:Y:S02]  /*03d0*/  ISETP.GE.AND P3, PT, R17, UR8, PT ;  /* 0x0000000811007c0c */ /* 0x000fe4000bf66270 */
[----:B------:R-:W-:Y:S02]  /*03e0*/  ISETP.GE.AND P0, PT, R19, UR8, PT ;  /* 0x0000000813007c0c */ /* 0x000fe4000bf06270 */
[----:B------:R-:W-:-:S02]  /*03f0*/  ISETP.GE.AND P1, PT, R21, UR8, PT ;  /* 0x0000000815007c0c */ /* 0x000fc4000bf26270 */
[----:B------:R-:W-:Y:S02]  /*0400*/  ISETP.LT.OR P2, PT, R13, RZ, P2 ;  /* 0x000000ff0d00720c */ /* 0x000fe40001741670 */
[----:B------:R-:W-:Y:S02]  /*0410*/  ISETP.LT.OR P3, PT, R17, RZ, P3 ;  /* 0x000000ff1100720c */ /* 0x000fe40001f61670 */
[----:B------:R-:W-:Y:S02]  /*0420*/  ISETP.LT.OR P0, PT, R19, RZ, P0 ;  /* 0x000000ff1300720c */ /* 0x000fe40000701670 */
[----:B------:R-:W-:-:S07]  /*0430*/  ISETP.LT.OR P1, PT, R21, RZ, P1 ;  /* 0x000000ff1500720c */ /* 0x000fce0000f21670 */
[----:B------:R-:W0:Y:S08]  /*0440*/  @!P2 LDC.64 R4, c[0x0][0x380] ;  /* 0x0000e000ff04ab82 */ /* 0x000e300000000a00 */
[----:B------:R-:W1:Y:S08]  /*0450*/  @!P3 LDC.64 R6, c[0x0][0x380] ;  /* 0x0000e000ff06bb82 */ /* 0x000e700000000a00 */
[----:B------:R-:W2:Y:S08]  /*0460*/  @!P0 LDC.64 R8, c[0x0][0x380] ;  /* 0x0000e000ff088b82 */ /* 0x000eb00000000a00 */
[----:B------:R-:W3:Y:S01]  /*0470*/  @!P1 LDC.64 R14, c[0x0][0x380] ;  /* 0x0000e000ff0e9b82 */ /* 0x000ee20000000a00 */
[----:B0-----:R-:W-:-:S04]  /*0480*/  @!P2 IMAD.WIDE.U32 R4, R13, 0x4, R4 ;  /* 0x000000040d04a825 */ /* 0x001fc800078e0004 */
[----:B------:R-:W-:Y:S02]  /*0490*/  HFMA2 R13, -RZ, RZ, 0, 0 ;  /* 0x00000000ff0d7431 */ /* 0x000fe400000001ff */
[----:B-1----:R-:W-:-:S04]  /*04a0*/  @!P3 IMAD.WIDE.U32 R6, R17, 0x4, R6 ;  /* 0x000000041106b825 */ /* 0x002fc800078e0006 */
[----:B------:R-:W-:Y:S01]  /*04b0*/  IMAD.MOV.U32 R17, RZ, RZ, RZ ;  /* 0x000000ffff117224 */ /* 0x000fe200078e00ff */
[----:B------:R-:W4:Y:S01]  /*04c0*/  @!P2 LDG.E.CONSTANT R13, desc[UR10][R4.64] ;  /* 0x0000000a040da981 */ /* 0x000f22000c1e9900 */
[----:B--2---:R-:W-:-:S04]  /*04d0*/  @!P0 IMAD.WIDE.U32 R8, R19, 0x4, R8 ;  /* 0x0000000413088825 */ /* 0x004fc800078e0008 */
[----:B------:R-:W2:Y:S01]  /*04e0*/  @!P3 LDG.E.CONSTANT R17, desc[UR10][R6.64] ;  /* 0x0000000a0611b981 */ /* 0x000ea2000c1e9900 */
[----:B------:R-:W-:Y:S02]  /*04f0*/  IMAD.MOV.U32 R19, RZ, RZ, RZ ;  /* 0x000000ffff137224 */ /* 0x000fe400078e00ff */
[----:B---3--:R-:W-:Y:S01]  /*0500*/  @!P1 IMAD.WIDE.U32 R14, R21, 0x4, R14 ;  /* 0x00000004150e9825 */ /* 0x008fe200078e000e */
[----:B------:R-:W-:-:S03]  /*0510*/  MOV R21, RZ ;  /* 0x000000ff00157202 */ /* 0x000fc60000000f00 */
[----:B------:R-:W3:Y:S04]  /*0520*/  @!P0 LDG.E.CONSTANT R19, desc[UR10][R8.64] ;  /* 0x0000000a08138981 */ /* 0x000ee8000c1e9900 */
[----:B------:R-:W5:Y:S01]  /*0530*/  @!P1 LDG.E.CONSTANT R21, desc[UR10][R14.64] ;  /* 0x0000000a0e159981 */ /* 0x000f62000c1e9900 */
[----:B------:R-:W-:-:S05]  /*0540*/  VIADD R23, R11, 0x1ff ;  /* 0x000001ff0b177836 */ /* 0x000fca0000000000 */
[----:B------:R-:W-:Y:S01]  /*0550*/  ISETP.GE.AND P0, PT, R23, R2, PT ;  /* 0x000000021700720c */ /* 0x000fe20003f06270 */
[----:B------:R-:W-:Y:S01]  /*0560*/  VIADD R11, R11, 0x400 ;  /* 0x000004000b0b7836 */ /* 0x000fe20000000000 */
[----:B------:R-:W-:Y:S01]  /*0570*/  IADD3 R10, PT, PT, R10, 0x400, RZ ;  /* 0x000004000a0a7810 */ /* 0x000fe20007ffe0ff */
[----:B----4-:R-:W-:Y:S04]  /*0580*/  STS [R12+-0x800], R13 ;  /* 0xfff8000d0c007388 */ /* 0x010fe80000000800 */
[----:B--2---:R-:W-:Y:S04]  /*0590*/  STS [R12+-0x400], R17 ;  /* 0xfffc00110c007388 */ /* 0x004fe80000000800 */
[----:B---3--:R-:W-:Y:S04]  /*05a0*/  STS [R12], R19 ;  /* 0x000000130c007388 */ /* 0x008fe80000000800 */
[----:B-----5:R0:W-:Y:S02]  /*05b0*/  STS [R12+0x400], R21 ;  /* 0x000400150c007388 */ /* 0x0201e40000000800 */
[----:B0-----:R-:W-:Y:S01]  /*05c0*/  VIADD R12, R12, 0x1000 ;  /* 0x000010000c0c7836 */ /* 0x001fe20000000000 */
[----:B------:R-:W-:Y:S06]  /*05d0*/  @!P0 BRA `(.L_x_6) ;  /* 0xfffffffc00688947 */ /* 0x000fec000383ffff */
.L_x_1:
[----:B------:R-:W-:Y:S05]  /*05e0*/  BSYNC.RECONVERGENT B0 ;  /* 0x0000000000007941 */ /* 0x000fea0003800200 */
.L_x_0:
[----:B------:R-:W0:Y:S01]  /*05f0*/  LDCU UR4, c[0x0][0x390] ;  /* 0x00007200ff0477ac */ /* 0x000e220008000800 */
[----:B------:R-:W-:Y:S01]  /*0600*/  BAR.SYNC.DEFER_BLOCKING 0x0 ;  /* 0x0000000000007b1d */ /* 0x000fe20000010000 */
[----:B0-----:R-:W-:-:S13]  /*0610*/  ISETP.GE.AND P0, PT, R0, UR4, PT ;  /* 0x0000000400007c0c */ /* 0x001fda000bf06270 */
[----:B------:R-:W-:Y:S05]  /*0620*/  @P0 EXIT ;  /* 0x000000000000094d */ /* 0x000fea0003800000 */
[----:B------:R-:W0:Y:S01]  /*0630*/  LDC R10, c[0x0][0x394] ;  /* 0x0000e500ff0a7b82 */ /* 0x000e220000000800 */
[----:B------:R-:W-:Y:S01]  /*0640*/  IMAD.MOV.U32 R5, RZ, RZ, RZ ;  /* 0x000000ffff057224 */ /* 0x000fe200078e00ff */
[----:B0-----:R-:W-:-:S13]  /*0650*/  ISETP.GE.AND P0, PT, R10, 0x1, PT ;  /* 0x000000010a00780c */ /* 0x001fda0003f06270 */
[----:B------:R-:W-:Y:S05]  /*0660*/  @!P0 BRA `(.L_x_7) ;  /* 0x0000000000f48947 */ /* 0x000fea0003800000 */
[----:B------:R-:W-:Y:S01]  /*0670*/  MOV R2, 0xffffffff ;  /* 0xffffffff00027802 */ /* 0x000fe20000000f00 */
[----:B------:R-:W-:Y:S01]  /*0680*/  HFMA2 R6, -RZ, RZ, 0, 0 ;  /* 0x00000000ff067431 */ /* 0x000fe200000001ff */
[C---:B------:R-:W-:Y:S01]  /*0690*/  ISETP.GE.U32.AND P0, PT, R10.reuse, 0x8, PT ;  /* 0x000000080a00780c */ /* 0x040fe20003f06070 */
[----:B------:R-:W-:Y:S01]  /*06a0*/  IMAD.MOV.U32 R5, RZ, RZ, RZ ;  /* 0x000000ffff057224 */ /* 0x000fe200078e00ff */
[----:B------:R-:W-:-:S05]  /*06b0*/  VIADDMNMX.U32 R2, R10, R2, 0x3ff, PT ;  /* 0x000003ff0a027446 */ /* 0x000fca0003800002 */
[----:B------:R-:W-:-:S05]  /*06c0*/  VIADD R2, R2, 0x1 ;  /* 0x0000000102027836 */ /* 0x000fca0000000000 */
[----:B------:R-:W-:-:S04]  /*06d0*/  LOP3.LUT R4, R2, 0x7, RZ, 0xc0, !PT ;  /* 0x0000000702047812 */ /* 0x000fc800078ec0ff */
[----:B------:R-:W-:Y:S01]  /*06e0*/  ISETP.NE.AND P1, PT, R4, RZ, PT ;  /* 0x000000ff0400720c */ /* 0x000fe20003f25270 */
[----:B------:R-:W-:-:S12]  /*06f0*/  @!P0 BRA `(.L_x_8) ;  /* 0x00000000008c8947 */ /* 0x000fd80003800000 */
[----:B------:R-:W0:Y:S01]  /*0700*/  S2UR UR5, SR_CgaCtaId ;  /* 0x00000000000579c3 */ /* 0x000e220000008800 */
[----:B------:R-:W-:Y:S01]  /*0710*/  UMOV UR4, 0x400 ;  /* 0x0000040000047882 */ /* 0x000fe20000000000 */
[----:B------:R-:W-:Y:S01]  /*0720*/  IMAD.IADD R5, R3, 0x1, R10 ;  /* 0x0000000103057824 */ /* 0x000fe200078e020a */
[----:B------:R-:W-:Y:S01]  /*0730*/  LOP3.LUT R6, R2, 0x7f8, RZ, 0xc0, !PT ;  /* 0x000007f802067812 */ /* 0x000fe200078ec0ff */
[----:B------:R-:W-:-:S03]  /*0740*/  UMOV UR12, 0x10 ;  /* 0x00000010000c7882 */ /* 0x000fc60000000000 */
[----:B------:R-:W-:Y:S01]  /*0750*/  IADD3 R7, PT, PT, -R6, RZ, RZ ;  /* 0x000000ff06077210 */ /* 0x000fe20007ffe1ff */
[----:B0-----:R-:W-:-:S06]  /*0760*/  ULEA UR4, UR5, UR4, 0x18 ;  /* 0x0000000405047291 */ /* 0x001fcc000f8ec0ff */
[----:B------:R-:W-:Y:S01]  /*0770*/  LEA R2, R5, UR4, 0x2 ;  /* 0x0000000405027c11 */ /* 0x000fe2000f8e10ff */
[----:B------:R-:W-:-:S04]  /*0780*/  IMAD.MOV.U32 R5, RZ, RZ, RZ ;  /* 0x000000ffff057224 */ /* 0x000fc800078e00ff */
[----:B------:R-:W-:-:S07]  /*0790*/  VIADD R2, R2, 0xfffffff0 ;  /* 0xfffffff002027836 */ /* 0x000fce0000000000 */
.L_x_9:
[----:B------:R-:W0:Y:S01]  /*07a0*/  LDS R8, [R2+0xc] ;  /* 0x00000c0002087984 */ /* 0x000e220000000800 */
[----:B------:R-:W0:Y:S01]  /*07b0*/  LDCU.64 UR4, c[0x3][UR12+-0x10] ;  /* 0x00fffe000c0477ac */ /* 0x000e220008000a00 */
[----:B------:R-:W-:Y:S02]  /*07c0*/  VIADD R7, R7, 0x8 ;  /* 0x0000000807077836 */ /* 0x000fe40000000000 */
[----:B------:R-:W1:Y:S01]  /*07d0*/  LDS R9, [R2+0x8] ;  /* 0x0000080002097984 */ /* 0x000e620000000800 */
[----:B------:R-:W2:Y:S02]  /*07e0*/  LDCU.64 UR6, c[0x3][UR12+-0x8] ;  /* 0x00ffff000c0677ac */ /* 0x000ea40008000a00 */
[----:B------:R-:W-:Y:S01]  /*07f0*/  ISETP.NE.AND P0, PT, R7, RZ, PT ;  /* 0x000000ff0700720c */ /* 0x000fe20003f05270 */
[----:B------:R-:W2:Y:S01]  /*0800*/  LDS R11, [R2+0x4] ;  /* 0x00000400020b7984 */ /* 0x000ea20000000800 */
[----:B------:R-:W3:Y:S03]  /*0810*/  LDCU.64 UR8, c[0x3][UR12] ;  /* 0x00c000000c0877ac */ /* 0x000ee60008000a00 */
[----:B------:R-:W4:Y:S04]  /*0820*/  LDS R13, [R2] ;  /* 0x00000000020d7984 */ /* 0x000f280000000800 */
[----:B------:R-:W3:Y:S04]  /*0830*/  LDS R15, [R2+-0x4] ;  /* 0xfffffc00020f7984 */ /* 0x000ee80000000800 */
[----:B------:R-:W5:Y:S04]  /*0840*/  LDS R17, [R2+-0x8] ;  /* 0xfffff80002117984 */ /* 0x000f680000000800 */
[----:B------:R-:W5:Y:S04]  /*0850*/  LDS R19, [R2+-0xc] ;  /* 0xfffff40002137984 */ /* 0x000f680000000800 */
[----:B------:R0:W5:Y:S02]  /*0860*/  LDS R21, [R2+-0x10] ;  /* 0xfffff00002157984 */ /* 0x0001640000000800 */
[----:B0-----:R-:W-:Y:S01]  /*0870*/  IADD3 R2, PT, PT, R2, -0x20, RZ ;  /* 0xffffffe002027810 */ /* 0x001fe20007ffe0ff */
[----:B------:R-:W-:-:S04]  /*0880*/  FFMA R8, R8, UR4, R5 ;  /* 0x0000000408087c23 */ /* 0x000fc80008000005 */
[----:B-1----:R-:W-:Y:S01]  /*0890*/  FFMA R8, R9, UR5, R8 ;  /* 0x0000000509087c23 */ /* 0x002fe20008000008 */
[----:B------:R-:W0:Y:S03]  /*08a0*/  LDCU.64 UR4, c[0x3][UR12+0x8] ;  /* 0x00c001000c0477ac */ /* 0x000e260008000a00 */
[----:B--2---:R-:W-:Y:S01]  /*08b0*/  FFMA R8, R11, UR6, R8 ;  /* 0x000000060b087c23 */ /* 0x004fe20008000008 */
[----:B------:R-:W-:-:S03]  /*08c0*/  UIADD3 UR12, UPT, UPT, UR12, 0x20, URZ ;  /* 0x000000200c0c7890 */ /* 0x000fc6000fffe0ff */
[----:B----4-:R-:W-:-:S04]  /*08d0*/  FFMA R8, R13, UR7, R8 ;  /* 0x000000070d087c23 */ /* 0x010fc80008000008 */
[----:B---3--:R-:W-:-:S04]  /*08e0*/  FFMA R8, R15, UR8, R8 ;  /* 0x000000080f087c23 */ /* 0x008fc80008000008 */
[----:B-----5:R-:W-:-:S04]  /*08f0*/  FFMA R8, R17, UR9, R8 ;  /* 0x0000000911087c23 */ /* 0x020fc80008000008 */
[----:B0-----:R-:W-:-:S04]  /*0900*/  FFMA R8, R19, UR4, R8 ;  /* 0x0000000413087c23 */ /* 0x001fc80008000008 */
[----:B------:R-:W-:Y:S01]  /*0910*/  FFMA R5, R21, UR5, R8 ;  /* 0x0000000515057c23 */ /* 0x000fe20008000008 */
[----:B------:R-:W-:Y:S06]  /*0920*/  @P0 BRA `(.L_x_9) ;  /* 0xfffffffc009c0947 */ /* 0x000fec000383ffff */
.L_x_8:
[----:B------:R-:W-:Y:S05]  /*0930*/  @!P1 BRA `(.L_x_7) ;  /* 0x0000000000409947 */ /* 0x000fea0003800000 */
[----:B------:R-:W0:Y:S01]  /*0940*/  S2UR UR5, SR_CgaCtaId ;  /* 0x00000000000579c3 */ /* 0x000e220000008800 */
[----:B------:R-:W-:Y:S01]  /*0950*/  UMOV UR4, 0x400 ;  /* 0x0000040000047882 */ /* 0x000fe20000000000 */
[C---:B------:R-:W-:Y:S01]  /*0960*/  IADD3 R3, PT, PT, -R6.reuse, R10, R3 ;  /* 0x0000000a06037210 */ /* 0x040fe20007ffe103 */
[----:B------:R-:W-:Y:S02]  /*0970*/  IMAD.SHL.U32 R7, R6, 0x4, RZ ;  /* 0x0000000406077824 */ /* 0x000fe400078e00ff */
[----:B------:R-:W-:Y:S01]  /*0980*/  IMAD.MOV R4, RZ, RZ, -R4 ;  /* 0x000000ffff047224 */ /* 0x000fe200078e0a04 */
[----:B0-----:R-:W-:-:S06]  /*0990*/  ULEA UR4, UR5, UR4, 0x18 ;  /* 0x0000000405047291 */ /* 0x001fcc000f8ec0ff */
[----:B------:R-:W-:-:S04]  /*09a0*/  LEA R3, R3, UR4, 0x2 ;  /* 0x0000000403037c11 */ /* 0x000fc8000f8e10ff */
[----:B------:R-:W-:-:S07]  /*09b0*/  IADD3 R3, PT, PT, R3, -0x4, RZ ;  /* 0xfffffffc03037810 */ /* 0x000fce0007ffe0ff */
.L_x_10:
[----:B------:R0:W1:Y:S01]  /*09c0*/  LDS R6, [R3] ;  /* 0x0000000003067984 */ /* 0x0000620000000800 */
[----:B------:R2:W1:Y:S01]  /*09d0*/  LDC R2, c[0x3][R7] ;  /* 0x00c0000007027b82 */ /* 0x0004620000000800 */
[----:B------:R-:W-:-:S05]  /*09e0*/  VIADD R4, R4, 0x1 ;  /* 0x0000000104047836 */ /* 0x000fca0000000000 */
[----:B------:R-:W-:Y:S01]  /*09f0*/  ISETP.NE.AND P0, PT, R4, RZ, PT ;  /* 0x000000ff0400720c */ /* 0x000fe20003f05270 */
[----:B--2---:R-:W-:Y:S01]  /*0a00*/  VIADD R7, R7, 0x4 ;  /* 0x0000000407077836 */ /* 0x004fe20000000000 */
[----:B0-----:R-:W-:Y:S01]  /*0a10*/  IADD3 R3, PT, PT, R3, -0x4, RZ ;  /* 0xfffffffc03037810 */ /* 0x001fe20007ffe0ff */
[----:B-1----:R-:W-:-:S10]  /*0a20*/  FFMA R5, R2, R6, R5 ;  /* 0x0000000602057223 */ /* 0x002fd40000000005 */
[----:B------:R-:W-:Y:S05]  /*0a30*/  @P0 BRA `(.L_x_10) ;  /* 0xfffffffc00e00947 */ /* 0x000fea000383ffff */
.L_x_7:
[----:B------:R-:W0:Y:S02]  /*0a40*/  LDC.64 R2, c[0x0][0x388] ;  /* 0x0000e200ff027b82 */ /* 0x000e240000000a00 */
[----:B0-----:R-:W-:-:S05]  /*0a50*/  IMAD.WIDE R2, R0, 0x4, R2 ;  /* 0x0000000400027825 */ /* 0x001fca00078e0202 */
[----:B------:R-:W-:Y:S01]  /*0a60*/  STG.E desc[UR10][R2.64], R5 ;  /* 0x0000000502007986 */ /* 0x000fe2000c10190a */
[----:B------:R-:W-:Y:S05]  /*0a70*/  EXIT ;  /* 0x000000000000794d */ /* 0x000fea0003800000 */
.L_x_11:
[----:B------:R-:W-:-:S00]  /*0a80*/  BRA `(.L_x_11) ;  /* 0xfffffffc00fc7947 */ /* 0x000fc0000383ffff */
[----:B------:R-:W-:-:S00]  /*0a90*/  NOP ;  /* 0x0000000000007918 */ /* 0x000fc00000000000 */
        /* <DEDUP_REMOVED lines=14> */
.L_x_17:


//--------------------- .text._Z16fir_naive_kernelPKfPfii --------------------------
	.section	.text._Z16fir_naive_kernelPKfPfii,"ax",@progbits
	.align	128
        .global         _Z16fir_naive_kernelPKfPfii
        .type           _Z16fir_naive_kernelPKfPfii,@function
        .size           _Z16fir_naive_kernelPKfPfii,(.L_x_18 - _Z16fir_naive_kernelPKfPfii)
        .other          _Z16fir_naive_kernelPKfPfii,@"STO_CUDA_ENTRY STV_DEFAULT"
_Z16fir_naive_kernelPKfPfii:
.text._Z16fir_naive_kernelPKfPfii:
[----:B------:R-:W-:Y:S01]  /*0000*/  LDC R1, c[0x0][0x37c] ;  /* 0x0000df00ff017b82 */ /* 0x000fe20000000800 */
[----:B------:R-:W0:Y:S07]  /*0010*/  S2R R3, SR_TID.X ;  /* 0x0000000000037919 */ /* 0x000e2e0000002100 */
[----:B------:R-:W0:Y:S01]  /*0020*/  S2UR UR4, SR_CTAID.X ;  /* 0x00000000000479c3 */ /* 0x000e220000002500 */
[----:B------:R-:W1:Y:S07]  /*0030*/  LDCU UR5, c[0x0][0x390] ;  /* 0x00007200ff0577ac */ /* 0x000e6e0008000800 */
[----:B------:R-:W0:Y:S02]  /*0040*/  LDC R2, c[0x0][0x360] ;  /* 0x0000d800ff027b82 */ /* 0x000e240000000800 */
[----:B0-----:R-:W-:-:S05]  /*0050*/  IMAD R2, R2, UR4, R3 ;  /* 0x0000000402027c24 */ /* 0x001fca000f8e0203 */
[----:B-1----:R-:W-:-:S13]  /*0060*/  ISETP.GE.AND P0, PT, R2, UR5, PT ;  /* 0x0000000502007c0c */ /* 0x002fda000bf06270 */
[----:B------:R-:W-:Y:S05]  /*0070*/  @P0 EXIT ;  /* 0x000000000000094d */ /* 0x000fea0003800000 */
[----:B------:R-:W0:Y:S01]  /*0080*/  LDCU UR6, c[0x0][0x394] ;  /* 0x00007280ff0677ac */ /* 0x000e220008000800 */
[----:B------:R-:W-:Y:S01]  /*0090*/  HFMA2 R0, -RZ, RZ, 0, 0 ;  /* 0x00000000ff007431 */ /* 0x000fe200000001ff */
[----:B------:R-:W1:Y:S01]  /*00a0*/  LDCU.64 UR8, c[0x0][0x358] ;  /* 0x00006b00ff0877ac */ /* 0x000e620008000a00 */
[----:B0-----:R-:W-:-:S09]  /*00b0*/  UISETP.GE.AND UP0, UPT, UR6, 0x1, UPT ;  /* 0x000000010600788c */ /* 0x001fd2000bf06270 */
[----:B-1----:R-:W-:Y:S05]  /*00c0*/  BRA.U !UP0, `(.L_x_12) ;  /* 0x0000000108ec7547 */ /* 0x002fea000b800000 */
[----:B------:R-:W-:Y:S01]  /*00d0*/  UISETP.GE.U32.AND UP1, UPT, UR6, 0x4, UPT ;  /* 0x000000040600788c */ /* 0x000fe2000bf26070 */
[----:B------:R-:W-:Y:S01]  /*00e0*/  MOV R0, RZ ;  /* 0x000000ff00007202 */ /* 0x000fe20000000f00 */
[----:B------:R-:W-:Y:S01]  /*00f0*/  ULOP3.LUT UR5, UR6, 0x3, URZ, 0xc0, !UPT ;  /* 0x0000000306057892 */ /* 0x000fe2000f8ec0ff */
[----:B------:R-:W-:-:S03]  /*0100*/  UMOV UR4, URZ ;  /* 0x000000ff00047c82 */ /* 0x000fc60008000000 */
[----:B------:R-:W-:-:S03]  /*0110*/  UISETP.NE.AND UP0, UPT, UR5, URZ, UPT ;  /* 0x000000ff0500728c */ /* 0x000fc6000bf05270 */
[----:B------:R-:W-:Y:S08]  /*0120*/  BRA.U !UP1, `(.L_x_13) ;  /* 0x0000000109947547 */ /* 0x000ff0000b800000 */
[----:B------:R-:W-:Y:S01]  /*0130*/  HFMA2 R0, -RZ, RZ, 0, 0 ;  /* 0x00000000ff007431 */ /* 0x000fe200000001ff */
[----:B------:R-:W-:Y:S01]  /*0140*/  ULOP3.LUT UR4, UR6, 0x7ffffffc, URZ, 0xc0, !UPT ;  /* 0x7ffffffc06047892 */ /* 0x000fe2000f8ec0ff */
[----:B------:R-:W-:Y:S01]  /*0150*/  VIADD R3, R2, 0xfffffffd ;  /* 0xfffffffd02037836 */ /* 0x000fe20000000000 */
[----:B------:R-:W-:Y:S02]  /*0160*/  MOV R4, 0x8 ;  /* 0x0000000800047802 */ /* 0x000fe40000000f00 */
[----:B------:R-:W-:-:S12]  /*0170*/  UIADD3 UR6, UPT, UPT, -UR4, URZ, URZ ;  /* 0x000000ff04067290 */ /* 0x000fd8000fffe1ff */
.L_x_14:
[C---:B------:R-:W-:Y:S01]  /*0180*/  VIADD R15, R3.reuse, 0x3 ;  /* 0x00000003030f7836 */ /* 0x040fe20000000000 */
[C---:B------:R-:W-:Y:S02]  /*0190*/  IADD3 R5, PT, PT, R3.reuse, 0x2, RZ ;  /* 0x0000000203057810 */ /* 0x040fe40007ffe0ff */
[----:B------:R-:W-:Y:S02]  /*01a0*/  IADD3 R17, PT, PT, R3, 0x1, RZ ;  /* 0x0000000103117810 */ /* 0x000fe40007ffe0ff */
[----:B------:R-:W-:Y:S02]  /*01b0*/  ISETP.GE.AND P0, PT, R15, RZ, PT ;  /* 0x000000ff0f00720c */ /* 0x000fe40003f06270 */
[----:B------:R-:W-:Y:S02]  /*01c0*/  ISETP.GE.AND P1, PT, R5, RZ, PT ;  /* 0x000000ff0500720c */ /* 0x000fe40003f26270 */
[----:B------:R-:W-:Y:S02]  /*01d0*/  ISETP.GE.AND P2, PT, R17, RZ, PT ;  /* 0x000000ff1100720c */ /* 0x000fe40003f46270 */
[----:B------:R-:W-:-:S07]  /*01e0*/  ISETP.GE.AND P3, PT, R3, RZ, PT ;  /* 0x000000ff0300720c */ /* 0x000fce0003f66270 */
[----:B------:R-:W0:Y:S08]  /*01f0*/  @P0 LDC.64 R8, c[0x0][0x380] ;  /* 0x0000e000ff080b82 */ /* 0x000e300000000a00 */
[----:B------:R-:W1:Y:S08]  /*0200*/  @P1 LDC.64 R10, c[0x0][0x380] ;  /* 0x0000e000ff0a1b82 */ /* 0x000e700000000a00 */
[----:B------:R-:W2:Y:S08]  /*0210*/  @P2 LDC.64 R12, c[0x0][0x380] ;  /* 0x0000e000ff0c2b82 */ /* 0x000eb00000000a00 */
[----:B------:R-:W3:Y:S01]  /*0220*/  @P3 LDC.64 R6, c[0x0][0x380] ;  /* 0x0000e000ff063b82 */ /* 0x000ee20000000a00 */
[----:B0-----:R-:W-:-:S06]  /*0230*/  @P0 IMAD.WIDE.U32 R8, R15, 0x4, R8 ;  /* 0x000000040f080825 */ /* 0x001fcc00078e0008 */
[----:B------:R-:W4:Y:S01]  /*0240*/  @P0 LDG.E.CONSTANT R8, desc[UR8][R8.64] ;  /* 0x0000000808080981 */ /* 0x000f22000c1e9900 */
[----:B-1----:R-:W-:-:S06]  /*0250*/  @P1 IMAD.WIDE.U32 R10, R5, 0x4, R10 ;  /* 0x00000004050a1825 */ /* 0x002fcc00078e000a */
[----:B------:R-:W5:Y:S01]  /*0260*/  @P1 LDG.E.CONSTANT R10, desc[UR8][R10.64] ;  /* 0x000000080a0a1981 */ /* 0x000f62000c1e9900 */
[----:B--2---:R-:W-:-:S06]  /*0270*/  @P2 IMAD.WIDE.U32 R12, R17, 0x4, R12 ;  /* 0x00000004110c2825 */ /* 0x004fcc00078e000c */
[----:B------:R-:W2:Y:S01]  /*0280*/  @P2 LDG.E.CONSTANT R12, desc[UR8][R12.64] ;  /* 0x000000080c0c2981 */ /* 0x000ea2000c1e9900 */
[----:B---3--:R-:W-:-:S06]  /*0290*/  @P3 IMAD.WIDE.U32 R6, R3, 0x4, R6 ;  /* 0x0000000403063825 */ /* 0x008fcc00078e0006 */
[----:B------:R-:W3:Y:S01]  /*02a0*/  @P3 LDG.E.CONSTANT R6, desc[UR8][R6.64] ;  /* 0x0000000806063981 */ /* 0x000ee2000c1e9900 */
[----:B------:R0:W4:Y:S08]  /*02b0*/  @P0 LDC R5, c[0x3][R4+-0x8] ;  /* 0x00fffe0004050b82 */ /* 0x0001300000000800 */
[----:B------:R0:W5:Y:S08]  /*02c0*/  @P1 LDC R15, c[0x3][R4+-0x4] ;  /* 0x00ffff00040f1b82 */ /* 0x0001700000000800 */
[----:B------:R0:W2:Y:S08]  /*02d0*/  @P2 LDC R17, c[0x3][R4] ;  /* 0x00c0000004112b82 */ /* 0x0000b00000000800 */
[----:B------:R0:W3:Y:S01]  /*02e0*/  @P3 LDC R19, c[0x3][R4+0x4] ;  /* 0x00c0010004133b82 */ /* 0x0000e20000000800 */
[----:B------:R-:W-:-:S04]  /*02f0*/  UIADD3 UR6, UPT, UPT, UR6, 0x4, URZ ;  /* 0x0000000406067890 */ /* 0x000fc8000fffe0ff */
[----:B------:R-:W-:Y:S01]  /*0300*/  UISETP.NE.AND UP1, UPT, UR6, URZ, UPT ;  /* 0x000000ff0600728c */ /* 0x000fe2000bf25270 */
[----:B------:R-:W-:Y:S01]  /*0310*/  VIADD R3, R3, 0xfffffffc ;  /* 0xfffffffc03037836 */ /* 0x000fe20000000000 */
[----:B0-----:R-:W-:Y:S01]  /*0320*/  IADD3 R4, PT, PT, R4, 0x10, RZ ;  /* 0x0000001004047810 */ /* 0x001fe20007ffe0ff */
[----:B----4-:R-:W-:-:S04]  /*0330*/  @P0 FFMA R0, R5, R8, R0 ;  /* 0x0000000805000223 */ /* 0x010fc80000000000 */
[----:B-----5:R-:W-:-:S04]  /*0340*/  @P1 FFMA R0, R15, R10, R0 ;  /* 0x0000000a0f001223 */ /* 0x020fc80000000000 */
[----:B--2---:R-:W-:-:S04]  /*0350*/  @P2 FFMA R0, R17, R12, R0 ;  /* 0x0000000c11002223 */ /* 0x004fc80000000000 */
[----:B---3--:R-:W-:Y:S01]  /*0360*/  @P3 FFMA R0, R19, R6, R0 ;  /* 0x0000000613003223 */ /* 0x008fe20000000000 */
[----:B------:R-:W-:Y:S06]  /*0370*/  BRA.U UP1, `(.L_x_14) ;  /* 0xfffffffd01807547 */ /* 0x000fec000b83ffff */
.L_x_13:
[----:B------:R-:W-:Y:S05]  /*0380*/  BRA.U !UP0, `(.L_x_12) ;  /* 0x00000001083c7547 */ /* 0x000fea000b800000 */
[----:B------:R-:W-:Y:S02]  /*0390*/  USHF.L.U32 UR6, UR4, 0x2, URZ ;  /* 0x0000000204067899 */ /* 0x000fe400080006ff */
[----:B------:R-:W-:Y:S01]  /*03a0*/  IADD3 R3, PT, PT, R2, -UR4, RZ ;  /* 0x8000000402037c10 */ /* 0x000fe2000fffe0ff */
[----:B------:R-:W-:-:S03]  /*03b0*/  UIADD3 UR5, UPT, UPT, -UR5, URZ, URZ ;  /* 0x000000ff05057290 */ /* 0x000fc6000fffe1ff */
[----:B------:R-:W-:-:S09]  /*03c0*/  IMAD.U32 R6, RZ, RZ, UR6 ;  /* 0x00000006ff067e24 */ /* 0x000fd2000f8e00ff */
.L_x_15:
[----:B------:R-:W-:-:S13]  /*03d0*/  ISETP.GE.AND P0, PT, R3, RZ, PT ;  /* 0x000000ff0300720c */ /* 0x000fda0003f06270 */
[----:B------:R-:W0:Y:S02]  /*03e0*/  @P0 LDC.64 R4, c[0x0][0x380] ;  /* 0x0000e000ff040b82 */ /* 0x000e240000000a00 */
[----:B0-----:R-:W-:-:S06]  /*03f0*/  @P0 IMAD.WIDE.U32 R4, R3, 0x4, R4 ;  /* 0x0000000403040825 */ /* 0x001fcc00078e0004 */
[----:B------:R-:W2:Y:S01]  /*0400*/  @P0 LDG.E.CONSTANT R4, desc[UR8][R4.64] ;  /* 0x0000000804040981 */ /* 0x000ea2000c1e9900 */
[----:B------:R0:W2:Y:S01]  /*0410*/  @P0 LDC R7, c[0x3][R6] ;  /* 0x00c0000006070b82 */ /* 0x0000a20000000800 */
[----:B------:R-:W-:Y:S01]  /*0420*/  UIADD3 UR5, UPT, UPT, UR5, 0x1, URZ ;  /* 0x0000000105057890 */ /* 0x000fe2000fffe0ff */
[----:B------:R-:W-:-:S03]  /*0430*/  IADD3 R3, PT, PT, R3, -0x1, RZ ;  /* 0xffffffff03037810 */ /* 0x000fc60007ffe0ff */
[----:B------:R-:W-:Y:S01]  /*0440*/  UISETP.NE.AND UP0, UPT, UR5, URZ, UPT ;  /* 0x000000ff0500728c */ /* 0x000fe2000bf05270 */
[----:B0-----:R-:W-:Y:S01]  /*0450*/  IADD3 R6, PT, PT, R6, 0x4, RZ ;  /* 0x0000000406067810 */ /* 0x001fe20007ffe0ff */
[----:B--2---:R-:W-:-:S07]  /*0460*/  @P0 FFMA R0, R7, R4, R0 ;  /* 0x0000000407000223 */ /* 0x004fce0000000000 */
[----:B------:R-:W-:Y:S05]  /*0470*/  BRA.U UP0, `(.L_x_15) ;  /* 0xfffffffd00d47547 */ /* 0x000fea000b83ffff */
.L_x_12:
[----:B------:R-:W0:Y:S02]  /*0480*/  LDC.64 R4, c[0x0][0x388] ;  /* 0x0000e200ff047b82 */ /* 0x000e240000000a00 */
[----:B0-----:R-:W-:-:S05]  /*0490*/  IMAD.WIDE R2, R2, 0x4, R4 ;  /* 0x0000000402027825 */ /* 0x001fca00078e0204 */
[----:B------:R-:W-:Y:S01]  /*04a0*/  STG.E desc[UR8][R2.64], R0 ;  /* 0x0000000002007986 */ /* 0x000fe2000c101908 */
[----:B------:R-:W-:Y:S05]  /*04b0*/  EXIT ;  /* 0x000000000000794d */ /* 0x000fea0003800000 */
.L_x_16:
        /* <DEDUP_REMOVED lines=12> */
.L_x_18:


//--------------------- .nv.shared._Z16fir_tiled_kernelILi256EEvPKfPfii --------------------------
	.section	.nv.shared._Z16fir_tiled_kernelILi256EEvPKfPfii,"aw",@nobits
	.sectionflags	@""
	.align	16
	.zero		1024


//--------------------- .nv.shared.reserved.0     --------------------------
	.section	.nv.shared.reserved.0,"aw",@nobits
	.weak		__nv_reservedSMEM_offset_0_alias
	.size		__nv_reservedSMEM_offset_0_alias, 0, 64
	.other		__nv_reservedSMEM_offset_0_alias,@"STO_CUDA_RESERVED_SHARED STV_DEFAULT"
__nv_reservedSMEM_offset_0_alias:
	.zero		0
	.zero		64


//--------------------- .nv.shared._Z16fir_naive_kernelPKfPfii --------------------------
	.section	.nv.shared._Z16fir_naive_kernelPKfPfii,"aw",@nobits
	.sectionflags	@""
	.align	16
	.zero		1024


//--------------------- .nv.constant0._Z16fir_tiled_kernelILi256EEvPKfPfii --------------------------
	.section	.nv.constant0._Z16fir_tiled_kernelILi256EEvPKfPfii,"a",@progbits
	.sectionflags	@""
	.align	4
.nv.constant0._Z16fir_tiled_kernelILi256EEvPKfPfii:
	.zero		920


//--------------------- .nv.constant0._Z16fir_naive_kernelPKfPfii --------------------------
	.section	.nv.constant0._Z16fir_naive_kernelPKfPfii,"a",@progbits
	.sectionflags	@""
	.align	4
.nv.constant0._Z16fir_naive_kernelPKfPfii:
	.zero		920


//--------------------- SYMBOLS --------------------------

	.type		.nv.reservedSmem.offset0,@object
	.size		.nv.reservedSmem.offset0,0x4
	.type		.nv.reservedSmem.cap,@object
	.size		.nv.reservedSmem.cap,0x4
